//
// Generated by NVIDIA NVVM Compiler
//
// Compiler Build ID: CL-36424714
// Cuda compilation tools, release 13.0, V13.0.88
// Based on NVVM 20.0.0
//

.version 9.0
.target sm_100
.address_size 64

	// .globl	_Z12executeTestsPK8TestCaseP6Resulti

.visible .entry _Z12executeTestsPK8TestCaseP6Resulti(
	.param .u64 .ptr .align 1 _Z12executeTestsPK8TestCaseP6Resulti_param_0,
	.param .u64 .ptr .align 1 _Z12executeTestsPK8TestCaseP6Resulti_param_1,
	.param .u32 _Z12executeTestsPK8TestCaseP6Resulti_param_2
)
{
	.reg .pred 	%p<5>;
	.reg .b32 	%r<7>;
	.reg .b32 	%f<56>;
	.reg .b64 	%rd<9>;

	ld.param.u64 	%rd1, [_Z12executeTestsPK8TestCaseP6Resulti_param_0];
	ld.param.u64 	%rd2, [_Z12executeTestsPK8TestCaseP6Resulti_param_1];
	ld.param.u32 	%r2, [_Z12executeTestsPK8TestCaseP6Resulti_param_2];
	mov.u32 	%r3, %tid.x;
	mov.u32 	%r4, %ctaid.x;
	mov.u32 	%r5, %ntid.x;
	mad.lo.s32 	%r1, %r4, %r5, %r3;
	setp.ge.s32 	%p1, %r1, %r2;
	@%p1 bra 	$L__BB0_9;
	cvta.to.global.u64 	%rd3, %rd1;
	mul.wide.s32 	%rd4, %r1, 76;
	add.s64 	%rd5, %rd3, %rd4;
	ld.global.nc.u32 	%r6, [%rd5+4];
	ld.global.nc.f32 	%f1, [%rd5+8];
	ld.global.nc.f32 	%f2, [%rd5+12];
	ld.global.nc.f32 	%f3, [%rd5+16];
	ld.global.nc.f32 	%f4, [%rd5+20];
	ld.global.nc.f32 	%f5, [%rd5+24];
	ld.global.nc.f32 	%f6, [%rd5+28];
	ld.global.nc.f32 	%f7, [%rd5+32];
	ld.global.nc.f32 	%f8, [%rd5+36];
	ld.global.nc.f32 	%f9, [%rd5+40];
	ld.global.nc.f32 	%f10, [%rd5+44];
	ld.global.nc.f32 	%f11, [%rd5+48];
	ld.global.nc.f32 	%f12, [%rd5+52];
	ld.global.nc.f32 	%f13, [%rd5+56];
	ld.global.nc.f32 	%f14, [%rd5+60];
	ld.global.nc.f32 	%f15, [%rd5+64];
	ld.global.nc.f32 	%f16, [%rd5+68];
	ld.global.nc.f32 	%f17, [%rd5+72];
	setp.eq.s32 	%p2, %r6, 2;
	@%p2 bra 	$L__BB0_6;
	setp.eq.s32 	%p3, %r6, 1;
	@%p3 bra 	$L__BB0_5;
	setp.ne.s32 	%p4, %r6, 0;
	@%p4 bra 	$L__BB0_7;
	mul.rz.f32 	%f39, %f8, %f16;
	fma.rz.f32 	%f40, %f7, %f15, %f39;
	fma.rz.f32 	%f41, %f6, %f14, %f40;
	fma.rz.f32 	%f42, %f5, %f13, %f41;
	fma.rz.f32 	%f43, %f4, %f12, %f42;
	fma.rz.f32 	%f44, %f3, %f11, %f43;
	fma.rz.f32 	%f45, %f2, %f10, %f44;
	fma.rz.f32 	%f46, %f1, %f9, %f45;
	add.rz.f32 	%f55, %f46, %f17;
	bra.uni 	$L__BB0_8;
$L__BB0_5:
	mul.rm.f32 	%f31, %f8, %f16;
	fma.rm.f32 	%f32, %f7, %f15, %f31;
	fma.rm.f32 	%f33, %f6, %f14, %f32;
	fma.rm.f32 	%f34, %f5, %f13, %f33;
	fma.rm.f32 	%f35, %f4, %f12, %f34;
	fma.rm.f32 	%f36, %f3, %f11, %f35;
	fma.rm.f32 	%f37, %f2, %f10, %f36;
	fma.rm.f32 	%f38, %f1, %f9, %f37;
	add.rm.f32 	%f55, %f38, %f17;
	bra.uni 	$L__BB0_8;
$L__BB0_6:
	mul.rp.f32 	%f23, %f8, %f16;
	fma.rp.f32 	%f24, %f7, %f15, %f23;
	fma.rp.f32 	%f25, %f6, %f14, %f24;
	fma.rp.f32 	%f26, %f5, %f13, %f25;
	fma.rp.f32 	%f27, %f4, %f12, %f26;
	fma.rp.f32 	%f28, %f3, %f11, %f27;
	fma.rp.f32 	%f29, %f2, %f10, %f28;
	fma.rp.f32 	%f30, %f1, %f9, %f29;
	add.rp.f32 	%f55, %f30, %f17;
	bra.uni 	$L__BB0_8;
$L__BB0_7:
	mul.rn.f32 	%f47, %f8, %f16;
	fma.rn.f32 	%f48, %f7, %f15, %f47;
	fma.rn.f32 	%f49, %f6, %f14, %f48;
	fma.rn.f32 	%f50, %f5, %f13, %f49;
	fma.rn.f32 	%f51, %f4, %f12, %f50;
	fma.rn.f32 	%f52, %f3, %f11, %f51;
	fma.rn.f32 	%f53, %f2, %f10, %f52;
	fma.rn.f32 	%f54, %f1, %f9, %f53;
	add.rn.f32 	%f55, %f54, %f17;
$L__BB0_8:
	cvta.to.global.u64 	%rd6, %rd2;
	mul.wide.s32 	%rd7, %r1, 4;
	add.s64 	%rd8, %rd6, %rd7;
	st.global.f32 	[%rd8], %f55;
$L__BB0_9:
	ret;

}


// ===== COMPILED SASS (sm_100) =====

	.target	sm_100

	.elftype	@"ET_EXEC"


//--------------------- .note.nv.tkinfo           --------------------------
	.section	.note.nv.tkinfo,"",@"SHT_NOTE"
	.sectionflags	@"SHF_NOTE_NV_TKINFO"
	.tkinfo
        /*0018*/ 	.word	0x00000002
        /*0030*/ 	.string	""
        /*0030*/ 	.string	"ptxas"
        /*0030*/ 	.string	"Cuda compilation tools, release 13.0, V13.0.88"
        /*0030*/ 	.string	"Build cuda_13.0.r13.0/compiler.36424714_0"
        /*0030*/ 	.string	"-arch sm_100 -m 64 "



//--------------------- .note.nv.cuinfo           --------------------------
	.section	.note.nv.cuinfo,"",@"SHT_NOTE"
	.sectionflags	@"SHF_NOTE_NV_CUINFO"
        /*0018*/ 	.short	0x0002
        /*001a*/ 	.short	0x0064
        /*001c*/ 	.short	0x0082
	.zero		2


//--------------------- .nv.info                  --------------------------
	.section	.nv.info,"",@"SHT_CUDA_INFO"
	.align	4


	//----- nvinfo : EIATTR_REGCOUNT
	.align		4
        /*0000*/ 	.byte	0x04, 0x2f
        /*0002*/ 	.short	(.L_1 - .L_0)
	.align		4
.L_0:
        /*0004*/ 	.word	index@(_Z12executeTestsPK8TestCaseP6Resulti)
        /*0008*/ 	.word	0x00000018


	//----- nvinfo : EIATTR_FRAME_SIZE
	.align		4
.L_1:
        /*000c*/ 	.byte	0x04, 0x11
        /*000e*/ 	.short	(.L_3 - .L_2)
	.align		4
.L_2:
        /*0010*/ 	.word	index@(_Z12executeTestsPK8TestCaseP6Resulti)
        /*0014*/ 	.word	0x00000000


	//----- nvinfo : EIATTR_MIN_STACK_SIZE
	.align		4
.L_3:
        /*0018*/ 	.byte	0x04, 0x12
        /*001a*/ 	.short	(.L_5 - .L_4)
	.align		4
.L_4:
        /*001c*/ 	.word	index@(_Z12executeTestsPK8TestCaseP6Resulti)
        /*0020*/ 	.word	0x00000000
.L_5:


//--------------------- .nv.compat                --------------------------
	.section	.nv.compat,"",@"SHT_CUDA_COMPAT_INFO"
	.align	4
        /*0000*/ 	.byte	0x02, 0x09, 0x00, 0x00, 0x02, 0x02, 0x01, 0x00, 0x02, 0x05, 0x05, 0x00, 0x03, 0x07, 0x01, 0x01
        /*0010*/ 	.byte	0x02, 0x03, 0x00, 0x00, 0x02, 0x06, 0x01, 0x00, 0x04, 0x0b, 0x08, 0x00, 0x09, 0x00, 0x00, 0x00
        /*0020*/ 	.byte	0x00, 0x00, 0x00, 0x00


//--------------------- .nv.info._Z12executeTestsPK8TestCaseP6Resulti --------------------------
	.section	.nv.info._Z12executeTestsPK8TestCaseP6Resulti,"",@"SHT_CUDA_INFO"
	.sectionflags	@""
	.align	4


	//----- nvinfo : EIATTR_CUDA_API_VERSION
	.align		4
        /*0000*/ 	.byte	0x04, 0x37
        /*0002*/ 	.short	(.L_7 - .L_6)
.L_6:
        /*0004*/ 	.word	0x00000082


	//----- nvinfo : EIATTR_KPARAM_INFO
	.align		4
.L_7:
        /*0008*/ 	.byte	0x04, 0x17
        /*000a*/ 	.short	(.L_9 - .L_8)
.L_8:
        /*000c*/ 	.word	0x00000000
        /*0010*/ 	.short	0x0002
        /*0012*/ 	.short	0x0010
        /*0014*/ 	.byte	0x00, 0xf0, 0x11, 0x00


	//----- nvinfo : EIATTR_KPARAM_INFO
	.align		4
.L_9:
        /*0018*/ 	.byte	0x04, 0x17
        /*001a*/ 	.short	(.L_11 - .L_10)
.L_10:
        /*001c*/ 	.word	0x00000000
        /*0020*/ 	.short	0x0001
        /*0022*/ 	.short	0x0008
        /*0024*/ 	.byte	0x00, 0xf5, 0x21, 0x00


	//----- nvinfo : EIATTR_KPARAM_INFO
	.align		4
.L_11:
        /*0028*/ 	.byte	0x04, 0x17
        /*002a*/ 	.short	(.L_13 - .L_12)
.L_12:
        /*002c*/ 	.word	0x00000000
        /*0030*/ 	.short	0x0000
        /*0032*/ 	.short	0x0000
        /*0034*/ 	.byte	0x00, 0xf5, 0x21, 0x00


	//----- nvinfo : EIATTR_SPARSE_MMA_MASK
	.align		4
.L_13:
        /*0038*/ 	.byte	0x03, 0x50
        /*003a*/ 	.short	0x0000


	//----- nvinfo : EIATTR_MAXREG_COUNT
	.align		4
        /*003c*/ 	.byte	0x03, 0x1b
        /*003e*/ 	.short	0x00ff


	//----- nvinfo : EIATTR_MERCURY_ISA_VERSION
	.align		4
        /*0040*/ 	.byte	0x03, 0x5f
        /*0042*/ 	.short	0x0101


	//----- nvinfo : EIATTR_VRC_CTA_INIT_COUNT
	.align		4
        /*0044*/ 	.byte	0x02, 0x4a
	.zero		1
	.zero		1


	//----- nvinfo : EIATTR_EXIT_INSTR_OFFSETS
	.align		4
        /*0048*/ 	.byte	0x04, 0x1c
        /*004a*/ 	.short	(.L_15 - .L_14)


	//   ....[0]....
.L_14:
        /*004c*/ 	.word	0x00000070


	//   ....[1]....
        /*0050*/ 	.word	0x000004f0


	//----- nvinfo : EIATTR_CRS_STACK_SIZE
	.align		4
.L_15:
        /*0054*/ 	.byte	0x04, 0x1e
        /*0056*/ 	.short	(.L_17 - .L_16)
.L_16:
        /*0058*/ 	.word	0x00000000


	//----- nvinfo : EIATTR_CBANK_PARAM_SIZE
	.align		4
.L_17:
        /*005c*/ 	.byte	0x03, 0x19
        /*005e*/ 	.short	0x0014


	//----- nvinfo : EIATTR_PARAM_CBANK
	.align		4
        /*0060*/ 	.byte	0x04, 0x0a
        /*0062*/ 	.short	(.L_19 - .L_18)
	.align		4
.L_18:
        /*0064*/ 	.word	index@(.nv.constant0._Z12executeTestsPK8TestCaseP6Resulti)
        /*0068*/ 	.short	0x0380
        /*006a*/ 	.short	0x0014


	//----- nvinfo : EIATTR_SW_WAR
	.align		4
.L_19:
        /*006c*/ 	.byte	0x04, 0x36
        /*006e*/ 	.short	(.L_21 - .L_20)
.L_20:
        /*0070*/ 	.word	0x00000008
.L_21:


//--------------------- .nv.callgraph             --------------------------
	.section	.nv.callgraph,"",@"SHT_CUDA_CALLGRAPH"
	.align	4
	.sectionentsize	8
	.align		4
        /*0000*/ 	.word	0x00000000
	.align		4
        /*0004*/ 	.word	0xffffffff
	.align		4
        /*0008*/ 	.word	0x00000000
	.align		4
        /*000c*/ 	.word	0xfffffffe
	.align		4
        /*0010*/ 	.word	0x00000000
	.align		4
        /*0014*/ 	.word	0xfffffffd
	.align		4
        /*0018*/ 	.word	0x00000000
	.align		4
        /*001c*/ 	.word	0xfffffffc


//--------------------- .text._Z12executeTestsPK8TestCaseP6Resulti --------------------------
	.section	.text._Z12executeTestsPK8TestCaseP6Resulti,"ax",@progbits
	.align	128
        .global         _Z12executeTestsPK8TestCaseP6Resulti
        .type           _Z12executeTestsPK8TestCaseP6Resulti,@function
        .size           _Z12executeTestsPK8TestCaseP6Resulti,(.L_x_6 - _Z12executeTestsPK8TestCaseP6Resulti)
        .other          _Z12executeTestsPK8TestCaseP6Resulti,@"STO_CUDA_ENTRY STV_DEFAULT"
_Z12executeTestsPK8TestCaseP6Resulti:
.text._Z12executeTestsPK8TestCaseP6Resulti:
[----:B------:R-:W-:Y:S01]  /*0000*/  LDC R1, c[0x0][0x37c] ;  /* 0x0000df00ff017b82 */ /* 0x000fe20000000800 */
[----:B------:R-:W0:Y:S07]  /*0010*/  S2R R0, SR_TID.X ;  /* 0x0000000000007919 */ /* 0x000e2e0000002100 */
[----:B------:R-:W0:Y:S01]  /*0020*/  S2UR UR4, SR_CTAID.X ;  /* 0x00000000000479c3 */ /* 0x000e220000002500 */
[----:B------:R-:W1:Y:S07]  /*0030*/  LDCU UR5, c[0x0][0x390] ;  /* 0x00007200ff0577ac */ /* 0x000e6e0008000800 */
[----:B------:R-:W0:Y:S02]  /*0040*/  LDC R3, c[0x0][0x360] ;  /* 0x0000d800ff037b82 */ /* 0x000e240000000800 */
[----:B0-----:R-:W-:-:S05]  /*0050*/  IMAD R0, R3, UR4, R0 ;  /* 0x0000000403007c24 */ /* 0x001fca000f8e0200 */
[----:B-1----:R-:W-:-:S13]  /*0060*/  ISETP.GE.AND P0, PT, R0, UR5, PT ;  /* 0x0000000500007c0c */ /* 0x002fda000bf06270 */
[----:B------:R-:W-:Y:S05]  /*0070*/  @P0 EXIT ;  /* 0x000000000000094d */ /* 0x000fea0003800000 */
[----:B------:R-:W0:Y:S01]  /*0080*/  LDC.64 R2, c[0x0][0x380] ;  /* 0x0000e000ff027b82 */ /* 0x000e220000000a00 */
[----:B------:R-:W1:Y:S01]  /*0090*/  LDCU.64 UR4, c[0x0][0x358] ;  /* 0x00006b00ff0477ac */ /* 0x000e620008000a00 */
[----:B0-----:R-:W-:-:S05]  /*00a0*/  IMAD.WIDE R2, R0, 0x4c, R2 ;  /* 0x0000004c00027825 */ /* 0x001fca00078e0202 */
[----:B-1----:R-:W2:Y:S04]  /*00b0*/  LDG.E.CONSTANT R21, desc[UR4][R2.64+0x4] ;  /* 0x0000040402157981 */ /* 0x002ea8000c1e9900 */
[----:B------:R0:W5:Y:S04]  /*00c0*/  LDG.E.CONSTANT R4, desc[UR4][R2.64+0x8] ;  /* 0x0000080402047981 */ /* 0x000168000c1e9900 */
        /* <DEDUP_REMOVED lines=15> */
[----:B------:R0:W5:Y:S01]  /*01c0*/  LDG.E.CONSTANT R6, desc[UR4][R2.64+0x48] ;  /* 0x0000480402067981 */ /* 0x000162000c1e9900 */
[----:B------:R-:W-:Y:S01]  /*01d0*/  BSSY.RECONVERGENT B0, `(.L_x_0) ;  /* 0x000002e000007945 */ /* 0x000fe20003800200 */
[----:B--2---:R-:W-:-:S13]  /*01e0*/  ISETP.NE.AND P0, PT, R21, 0x2, PT ;  /* 0x000000021500780c */ /* 0x004fda0003f05270 */
[----:B0-----:R-:W-:Y:S05]  /*01f0*/  @!P0 BRA `(.L_x_1) ;  /* 0x0000000000888947 */ /* 0x001fea0003800000 */
[----:B------:R-:W-:-:S13]  /*0200*/  ISETP.NE.AND P0, PT, R21, 0x1, PT ;  /* 0x000000011500780c */ /* 0x000fda0003f05270 */
[----:B------:R-:W-:Y:S05]  /*0210*/  @!P0 BRA `(.L_x_2) ;  /* 0x0000000000588947 */ /* 0x000fea0003800000 */
[----:B------:R-:W-:-:S13]  /*0220*/  ISETP.NE.AND P0, PT, R21, RZ, PT ;  /* 0x000000ff1500720c */ /* 0x000fda0003f05270 */
[----:B------:R-:W-:Y:S05]  /*0230*/  @P0 BRA `(.L_x_3) ;  /* 0x0000000000280947 */ /* 0x000fea0003800000 */
[----:B-----5:R-:W-:-:S04]  /*0240*/  FMUL.RZ R17, R17, R20 ;  /* 0x0000001411117220 */ /* 0x020fc8000040c000 */
[----:B------:R-:W-:-:S04]  /*0250*/  FFMA.RZ R16, R16, R19, R17 ;  /* 0x0000001310107223 */ /* 0x000fc8000000c011 */
[----:B------:R-:W-:-:S04]  /*0260*/  FFMA.RZ R16, R15, R18, R16 ;  /* 0x000000120f107223 */ /* 0x000fc8000000c010 */
[----:B------:R-:W-:-:S04]  /*0270*/  FFMA.RZ R16, R13, R14, R16 ;  /* 0x0000000e0d107223 */ /* 0x000fc8000000c010 */
[----:B------:R-:W-:-:S04]  /*0280*/  FFMA.RZ R16, R11, R12, R16 ;  /* 0x0000000c0b107223 */ /* 0x000fc8000000c010 */
[----:B------:R-:W-:-:S04]  /*0290*/  FFMA.RZ R16, R9, R10, R16 ;  /* 0x0000000a09107223 */ /* 0x000fc8000000c010 */
[----:B------:R-:W-:-:S04]  /*02a0*/  FFMA.RZ R7, R7, R8, R16 ;  /* 0x0000000807077223 */ /* 0x000fc8000000c010 */
[----:B------:R-:W-:-:S04]  /*02b0*/  FFMA.RZ R7, R4, R5, R7 ;  /* 0x0000000504077223 */ /* 0x000fc8000000c007 */
[----:B------:R-:W-:Y:S01]  /*02c0*/  FADD.RZ R7, R6, R7 ;  /* 0x0000000706077221 */ /* 0x000fe2000000c000 */
[----:B------:R-:W-:Y:S06]  /*02d0*/  BRA `(.L_x_4) ;  /* 0x0000000000747947 */ /* 0x000fec0003800000 */
.L_x_3:
[----:B-----5:R-:W-:-:S04]  /*02e0*/  FMUL R17, R17, R20 ;  /* 0x0000001411117220 */ /* 0x020fc80000400000 */
[----:B------:R-:W-:-:S04]  /*02f0*/  FFMA R16, R16, R19, R17 ;  /* 0x0000001310107223 */ /* 0x000fc80000000011 */
[----:B------:R-:W-:-:S04]  /*0300*/  FFMA R16, R15, R18, R16 ;  /* 0x000000120f107223 */ /* 0x000fc80000000010 */
[----:B------:R-:W-:-:S04]  /*0310*/  FFMA R16, R13, R14, R16 ;  /* 0x0000000e0d107223 */ /* 0x000fc80000000010 */
[----:B------:R-:W-:-:S04]  /*0320*/  FFMA R16, R11, R12, R16 ;  /* 0x0000000c0b107223 */ /* 0x000fc80000000010 */
[----:B------:R-:W-:-:S04]  /*0330*/  FFMA R16, R9, R10, R16 ;  /* 0x0000000a09107223 */ /* 0x000fc80000000010 */
[----:B------:R-:W-:-:S04]  /*0340*/  FFMA R7, R7, R8, R16 ;  /* 0x0000000807077223 */ /* 0x000fc80000000010 */
[----:B------:R-:W-:-:S04]  /*0350*/  FFMA R7, R4, R5, R7 ;  /* 0x0000000504077223 */ /* 0x000fc80000000007 */
[----:B------:R-:W-:Y:S01]  /*0360*/  FADD R7, R6, R7 ;  /* 0x0000000706077221 */ /* 0x000fe20000000000 */
[----:B------:R-:W-:Y:S06]  /*0370*/  BRA `(.L_x_4) ;  /* 0x00000000004c7947 */ /* 0x000fec0003800000 */
.L_x_2:
[----:B-----5:R-:W-:-:S04]  /*0380*/  FMUL.RM R17, R17, R20 ;  /* 0x0000001411117220 */ /* 0x020fc80000404000 */
[----:B------:R-:W-:-:S04]  /*0390*/  FFMA.RM R16, R16, R19, R17 ;  /* 0x0000001310107223 */ /* 0x000fc80000004011 */
[----:B------:R-:W-:-:S04]  /*03a0*/  FFMA.RM R16, R15, R18, R16 ;  /* 0x000000120f107223 */ /* 0x000fc80000004010 */
[----:B------:R-:W-:-:S04]  /*03b0*/  FFMA.RM R16, R13, R14, R16 ;  /* 0x0000000e0d107223 */ /* 0x000fc80000004010 */
[----:B------:R-:W-:-:S04]  /*03c0*/  FFMA.RM R16, R11, R12, R16 ;  /* 0x0000000c0b107223 */ /* 0x000fc80000004010 */
[----:B------:R-:W-:-:S04]  /*03d0*/  FFMA.RM R16, R9, R10, R16 ;  /* 0x0000000a09107223 */ /* 0x000fc80000004010 */
[----:B------:R-:W-:-:S04]  /*03e0*/  FFMA.RM R7, R7, R8, R16 ;  /* 0x0000000807077223 */ /* 0x000fc80000004010 */
[----:B------:R-:W-:-:S04]  /*03f0*/  FFMA.RM R7, R4, R5, R7 ;  /* 0x0000000504077223 */ /* 0x000fc80000004007 */
[----:B------:R-:W-:Y:S01]  /*0400*/  FADD.RM R7, R6, R7 ;  /* 0x0000000706077221 */ /* 0x000fe20000004000 */
[----:B------:R-:W-:Y:S06]  /*0410*/  BRA `(.L_x_4) ;  /* 0x0000000000247947 */ /* 0x000fec0003800000 */
.L_x_1:
[----:B-----5:R-:W-:-:S04]  /*0420*/  FMUL.RP R17, R17, R20 ;  /* 0x0000001411117220 */ /* 0x020fc80000408000 */
[----:B------:R-:W-:-:S04]  /*0430*/  FFMA.RP R16, R16, R19, R17 ;  /* 0x0000001310107223 */ /* 0x000fc80000008011 */
[----:B------:R-:W-:-:S04]  /*0440*/  FFMA.RP R16, R15, R18, R16 ;  /* 0x000000120f107223 */ /* 0x000fc80000008010 */
[----:B------:R-:W-:-:S04]  /*0450*/  FFMA.RP R16, R13, R14, R16 ;  /* 0x0000000e0d107223 */ /* 0x000fc80000008010 */
[----:B------:R-:W-:-:S04]  /*0460*/  FFMA.RP R16, R11, R12, R16 ;  /* 0x0000000c0b107223 */ /* 0x000fc80000008010 */
[----:B------:R-:W-:-:S04]  /*0470*/  FFMA.RP R16, R9, R10, R16 ;  /* 0x0000000a09107223 */ /* 0x000fc80000008010 */
[----:B------:R-:W-:-:S04]  /*0480*/  FFMA.RP R7, R7, R8, R16 ;  /* 0x0000000807077223 */ /* 0x000fc80000008010 */
[----:B------:R-:W-:-:S04]  /*0490*/  FFMA.RP R7, R4, R5, R7 ;  /* 0x0000000504077223 */ /* 0x000fc80000008007 */
[----:B------:R-:W-:-:S07]  /*04a0*/  FADD.RP R7, R6, R7 ;  /* 0x0000000706077221 */ /* 0x000fce0000008000 */
.L_x_4:
[----:B------:R-:W-:Y:S05]  /*04b0*/  BSYNC.RECONVERGENT B0 ;  /* 0x0000000000007941 */ /* 0x000fea0003800200 */
.L_x_0:
[----:B------:R-:W0:Y:S02]  /*04c0*/  LDC.64 R2, c[0x0][0x388] ;  /* 0x0000e200ff027b82 */ /* 0x000e240000000a00 */
[----:B0-----:R-:W-:-:S05]  /*04d0*/  IMAD.WIDE R2, R0, 0x4, R2 ;  /* 0x0000000400027825 */ /* 0x001fca00078e0202 */
[----:B------:R-:W-:Y:S01]  /*04e0*/  STG.E desc[UR4][R2.64], R7 ;  /* 0x0000000702007986 */ /* 0x000fe2000c101904 */
[----:B------:R-:W-:Y:S05]  /*04f0*/  EXIT ;  /* 0x000000000000794d */ /* 0x000fea0003800000 */
.L_x_5:
[----:B------:R-:W-:-:S00]  /*0500*/  BRA `(.L_x_5) ;  /* 0xfffffffc00fc7947 */ /* 0x000fc0000383ffff */
[----:B------:R-:W-:-:S00]  /*0510*/  NOP ;  /* 0x0000000000007918 */ /* 0x000fc00000000000 */
        /* <DEDUP_REMOVED lines=14> */
.L_x_6:


//--------------------- .nv.shared.reserved.0     --------------------------
	.section	.nv.shared.reserved.0,"aw",@nobits
	.weak		__nv_reservedSMEM_offset_0_alias
	.size		__nv_reservedSMEM_offset_0_alias, 0, 64
	.other		__nv_reservedSMEM_offset_0_alias,@"STO_CUDA_RESERVED_SHARED STV_DEFAULT"
__nv_reservedSMEM_offset_0_alias:
	.zero		0
	.zero		64


//--------------------- .nv.constant0._Z12executeTestsPK8TestCaseP6Resulti --------------------------
	.section	.nv.constant0._Z12executeTestsPK8TestCaseP6Resulti,"a",@progbits
	.sectionflags	@""
	.align	4
.nv.constant0._Z12executeTestsPK8TestCaseP6Resulti:
	.zero		916


//--------------------- SYMBOLS --------------------------

	.type		.nv.reservedSmem.offset0,@object
	.size		.nv.reservedSmem.offset0,0x4
